//
// Generated by NVIDIA NVVM Compiler
//
// Compiler Build ID: CL-36424714
// Cuda compilation tools, release 13.0, V13.0.88
// Based on NVVM 20.0.0
//

.version 9.0
.target sm_100
.address_size 64

	// .globl	default_function_kernel

.visible .entry default_function_kernel(
	.param .u64 .ptr .align 1 default_function_kernel_param_0,
	.param .u64 .ptr .align 1 default_function_kernel_param_1
)
.maxntid 57
{
	.reg .b32 	%r<4>;
	.reg .b32 	%f<16>;
	.reg .b64 	%rd<8>;

	ld.param.u64 	%rd1, [default_function_kernel_param_0];
	ld.param.u64 	%rd2, [default_function_kernel_param_1];
	cvta.to.global.u64 	%rd3, %rd1;
	cvta.to.global.u64 	%rd4, %rd2;
	mov.u32 	%r1, %ctaid.x;
	mov.u32 	%r2, %tid.x;
	mad.lo.s32 	%r3, %r1, 57, %r2;
	mul.wide.u32 	%rd5, %r3, 4;
	add.s64 	%rd6, %rd4, %rd5;
	ld.global.nc.f32 	%f1, [%rd6];
	min.f32 	%f2, %f1, 0f41100000;
	max.f32 	%f3, %f2, 0fC1100000;
	mul.f32 	%f4, %f3, %f3;
	fma.rn.f32 	%f5, %f4, 0fA59F25BF, 0f2A61337E;
	fma.rn.f32 	%f6, %f4, %f5, 0fAEBD37FF;
	fma.rn.f32 	%f7, %f4, %f6, 0f335C0040;
	fma.rn.f32 	%f8, %f4, %f7, 0f37794346;
	fma.rn.f32 	%f9, %f4, %f8, 0f3A270DEC;
	fma.rn.f32 	%f10, %f4, %f9, 0f3BA059DD;
	mul.f32 	%f11, %f3, %f10;
	fma.rn.f32 	%f12, %f4, 0f35A0D3D5, 0f38F895D5;
	fma.rn.f32 	%f13, %f4, %f12, 0f3B14AA06;
	fma.rn.f32 	%f14, %f4, %f13, 0f3BA059DD;
	div.rn.f32 	%f15, %f11, %f14;
	add.s64 	%rd7, %rd3, %rd5;
	st.global.f32 	[%rd7], %f15;
	ret;

}


// ===== COMPILED SASS (sm_100) =====

	.target	sm_100

	.elftype	@"ET_EXEC"


//--------------------- .note.nv.tkinfo           --------------------------
	.section	.note.nv.tkinfo,"",@"SHT_NOTE"
	.sectionflags	@"SHF_NOTE_NV_TKINFO"
	.tkinfo
        /*0018*/ 	.word	0x00000002
        /*0030*/ 	.string	""
        /*0030*/ 	.string	"ptxas"
        /*0030*/ 	.string	"Cuda compilation tools, release 13.0, V13.0.88"
        /*0030*/ 	.string	"Build cuda_13.0.r13.0/compiler.36424714_0"
        /*0030*/ 	.string	"-arch sm_100 -m 64 "



//--------------------- .note.nv.cuinfo           --------------------------
	.section	.note.nv.cuinfo,"",@"SHT_NOTE"
	.sectionflags	@"SHF_NOTE_NV_CUINFO"
        /*0018*/ 	.short	0x0002
        /*001a*/ 	.short	0x0064
        /*001c*/ 	.short	0x0082
	.zero		2


//--------------------- .nv.info                  --------------------------
	.section	.nv.info,"",@"SHT_CUDA_INFO"
	.align	4


	//----- nvinfo : EIATTR_REGCOUNT
	.align		4
        /*0000*/ 	.byte	0x04, 0x2f
        /*0002*/ 	.short	(.L_1 - .L_0)
	.align		4
.L_0:
        /*0004*/ 	.word	index@(default_function_kernel)
        /*0008*/ 	.word	0x00000010


	//----- nvinfo : EIATTR_FRAME_SIZE
	.align		4
.L_1:
        /*000c*/ 	.byte	0x04, 0x11
        /*000e*/ 	.short	(.L_3 - .L_2)
	.align		4
.L_2:
        /*0010*/ 	.word	index@($__internal_0_$__cuda_sm3x_div_rn_noftz_f32_slowpath)
        /*0014*/ 	.word	0x00000000


	//----- nvinfo : EIATTR_FRAME_SIZE
	.align		4
.L_3:
        /*0018*/ 	.byte	0x04, 0x11
        /*001a*/ 	.short	(.L_5 - .L_4)
	.align		4
.L_4:
        /*001c*/ 	.word	index@(default_function_kernel)
        /*0020*/ 	.word	0x00000000


	//----- nvinfo : EIATTR_MIN_STACK_SIZE
	.align		4
.L_5:
        /*0024*/ 	.byte	0x04, 0x12
        /*0026*/ 	.short	(.L_7 - .L_6)
	.align		4
.L_6:
        /*0028*/ 	.word	index@(default_function_kernel)
        /*002c*/ 	.word	0x00000000
.L_7:


//--------------------- .nv.compat                --------------------------
	.section	.nv.compat,"",@"SHT_CUDA_COMPAT_INFO"
	.align	4
        /*0000*/ 	.byte	0x02, 0x09, 0x00, 0x00, 0x02, 0x02, 0x01, 0x00, 0x02, 0x05, 0x05, 0x00, 0x03, 0x07, 0x01, 0x01
        /*0010*/ 	.byte	0x02, 0x03, 0x00, 0x00, 0x02, 0x06, 0x01, 0x00, 0x04, 0x0b, 0x08, 0x00, 0x01, 0x00, 0x00, 0x00
        /*0020*/ 	.byte	0x00, 0x00, 0x00, 0x00


//--------------------- .nv.info.default_function_kernel --------------------------
	.section	.nv.info.default_function_kernel,"",@"SHT_CUDA_INFO"
	.sectionflags	@""
	.align	4


	//----- nvinfo : EIATTR_CUDA_API_VERSION
	.align		4
        /*0000*/ 	.byte	0x04, 0x37
        /*0002*/ 	.short	(.L_9 - .L_8)
.L_8:
        /*0004*/ 	.word	0x00000082


	//----- nvinfo : EIATTR_KPARAM_INFO
	.align		4
.L_9:
        /*0008*/ 	.byte	0x04, 0x17
        /*000a*/ 	.short	(.L_11 - .L_10)
.L_10:
        /*000c*/ 	.word	0x00000000
        /*0010*/ 	.short	0x0001
        /*0012*/ 	.short	0x0008
        /*0014*/ 	.byte	0x00, 0xf5, 0x21, 0x00


	//----- nvinfo : EIATTR_KPARAM_INFO
	.align		4
.L_11:
        /*0018*/ 	.byte	0x04, 0x17
        /*001a*/ 	.short	(.L_13 - .L_12)
.L_12:
        /*001c*/ 	.word	0x00000000
        /*0020*/ 	.short	0x0000
        /*0022*/ 	.short	0x0000
        /*0024*/ 	.byte	0x00, 0xf5, 0x21, 0x00


	//----- nvinfo : EIATTR_SPARSE_MMA_MASK
	.align		4
.L_13:
        /*0028*/ 	.byte	0x03, 0x50
        /*002a*/ 	.short	0x0000


	//----- nvinfo : EIATTR_MAXREG_COUNT
	.align		4
        /*002c*/ 	.byte	0x03, 0x1b
        /*002e*/ 	.short	0x00ff


	//----- nvinfo : EIATTR_MERCURY_ISA_VERSION
	.align		4
        /*0030*/ 	.byte	0x03, 0x5f
        /*0032*/ 	.short	0x0101


	//----- nvinfo : EIATTR_VRC_CTA_INIT_COUNT
	.align		4
        /*0034*/ 	.byte	0x02, 0x4a
	.zero		1
	.zero		1


	//----- nvinfo : EIATTR_EXIT_INSTR_OFFSETS
	.align		4
        /*0038*/ 	.byte	0x04, 0x1c
        /*003a*/ 	.short	(.L_15 - .L_14)


	//   ....[0]....
.L_14:
        /*003c*/ 	.word	0x00000270


	//----- nvinfo : EIATTR_MAX_THREADS
	.align		4
.L_15:
        /*0040*/ 	.byte	0x04, 0x05
        /*0042*/ 	.short	(.L_17 - .L_16)
.L_16:
        /*0044*/ 	.word	0x00000039
        /*0048*/ 	.word	0x00000001
        /*004c*/ 	.word	0x00000001


	//----- nvinfo : EIATTR_CRS_STACK_SIZE
	.align		4
.L_17:
        /*0050*/ 	.byte	0x04, 0x1e
        /*0052*/ 	.short	(.L_19 - .L_18)
.L_18:
        /*0054*/ 	.word	0x00000000


	//----- nvinfo : EIATTR_CBANK_PARAM_SIZE
	.align		4
.L_19:
        /*0058*/ 	.byte	0x03, 0x19
        /*005a*/ 	.short	0x0010


	//----- nvinfo : EIATTR_PARAM_CBANK
	.align		4
        /*005c*/ 	.byte	0x04, 0x0a
        /*005e*/ 	.short	(.L_21 - .L_20)
	.align		4
.L_20:
        /*0060*/ 	.word	index@(.nv.constant0.default_function_kernel)
        /*0064*/ 	.short	0x0380
        /*0066*/ 	.short	0x0010


	//----- nvinfo : EIATTR_SW_WAR
	.align		4
.L_21:
        /*0068*/ 	.byte	0x04, 0x36
        /*006a*/ 	.short	(.L_23 - .L_22)
.L_22:
        /*006c*/ 	.word	0x00000008
.L_23:


//--------------------- .nv.callgraph             --------------------------
	.section	.nv.callgraph,"",@"SHT_CUDA_CALLGRAPH"
	.align	4
	.sectionentsize	8
	.align		4
        /*0000*/ 	.word	0x00000000
	.align		4
        /*0004*/ 	.word	0xffffffff
	.align		4
        /*0008*/ 	.word	0x00000000
	.align		4
        /*000c*/ 	.word	0xfffffffe
	.align		4
        /*0010*/ 	.word	0x00000000
	.align		4
        /*0014*/ 	.word	0xfffffffd
	.align		4
        /*0018*/ 	.word	0x00000000
	.align		4
        /*001c*/ 	.word	0xfffffffc


//--------------------- .text.default_function_kernel --------------------------
	.section	.text.default_function_kernel,"ax",@progbits
	.align	128
        .global         default_function_kernel
        .type           default_function_kernel,@function
        .size           default_function_kernel,(.L_x_14 - default_function_kernel)
        .other          default_function_kernel,@"STO_CUDA_ENTRY STV_DEFAULT"
default_function_kernel:
.text.default_function_kernel:
[----:B------:R-:W-:Y:S01]  /*0000*/  LDC R1, c[0x0][0x37c] ;  /* 0x0000df00ff017b82 */ /* 0x000fe20000000800 */
[----:B------:R-:W0:Y:S07]  /*0010*/  S2R R2, SR_CTAID.X ;  /* 0x0000000000027919 */ /* 0x000e2e0000002500 */
[----:B------:R-:W1:Y:S01]  /*0020*/  LDC.64 R4, c[0x0][0x388] ;  /* 0x0000e200ff047b82 */ /* 0x000e620000000a00 */
[----:B------:R-:W2:Y:S01]  /*0030*/  LDCU.64 UR4, c[0x0][0x358] ;  /* 0x00006b00ff0477ac */ /* 0x000ea20008000a00 */
[----:B------:R-:W0:Y:S02]  /*0040*/  S2R R3, SR_TID.X ;  /* 0x0000000000037919 */ /* 0x000e240000002100 */
[----:B0-----:R-:W-:-:S04]  /*0050*/  IMAD R2, R2, 0x39, R3 ;  /* 0x0000003902027824 */ /* 0x001fc800078e0203 */
[----:B-1----:R-:W-:-:S06]  /*0060*/  IMAD.WIDE.U32 R4, R2, 0x4, R4 ;  /* 0x0000000402047825 */ /* 0x002fcc00078e0004 */
[----:B--2---:R-:W2:Y:S01]  /*0070*/  LDG.E.CONSTANT R4, desc[UR4][R4.64] ;  /* 0x0000000404047981 */ /* 0x004ea2000c1e9900 */
[----:B------:R-:W-:Y:S01]  /*0080*/  IMAD.MOV.U32 R6, RZ, RZ, 0x35a0d3d5 ;  /* 0x35a0d3d5ff067424 */ /* 0x000fe200078e00ff */
[----:B------:R-:W-:Y:S01]  /*0090*/  BSSY.RECONVERGENT B0, `(.L_x_0) ;  /* 0x000001a000007945 */ /* 0x000fe20003800200 */
[----:B------:R-:W-:Y:S01]  /*00a0*/  IMAD.MOV.U32 R10, RZ, RZ, 0x259f25bf ;  /* 0x259f25bfff0a7424 */ /* 0x000fe200078e00ff */
[----:B--2---:R-:W-:-:S04]  /*00b0*/  FMNMX R0, R4, 9, PT ;  /* 0x4110000004007809 */ /* 0x004fc80003800000 */
[----:B------:R-:W-:-:S05]  /*00c0*/  FMNMX R0, R0, -9, !PT ;  /* 0xc110000000007809 */ /* 0x000fca0007800000 */
[----:B------:R-:W-:-:S04]  /*00d0*/  FMUL R3, R0, R0 ;  /* 0x0000000000037220 */ /* 0x000fc80000400000 */
[----:B------:R-:W-:-:S04]  /*00e0*/  FFMA R6, R3, R6, 0.00011853469914058223367 ;  /* 0x38f895d503067423 */ /* 0x000fc80000000006 */
[C---:B------:R-:W-:Y:S01]  /*00f0*/  FFMA R8, R3.reuse, R6, 0.0022684349678456783295 ;  /* 0x3b14aa0603087423 */ /* 0x040fe20000000006 */
[----:B------:R-:W-:-:S03]  /*0100*/  FFMA R6, R3, -R10, 2.0001879384549947627e-13 ;  /* 0x2a61337e03067423 */ /* 0x000fc6000000080a */
[C---:B------:R-:W-:Y:S01]  /*0110*/  FFMA R7, R3.reuse, R8, 0.0048935250379145145416 ;  /* 0x3ba059dd03077423 */ /* 0x040fe20000000008 */
[----:B------:R-:W-:-:S03]  /*0120*/  FFMA R6, R3, R6, -8.6046718361654228602e-11 ;  /* 0xaebd37ff03067423 */ /* 0x000fc60000000006 */
[----:B------:R-:W0:Y:S01]  /*0130*/  MUFU.RCP R4, R7 ;  /* 0x0000000700047308 */ /* 0x000e220000001000 */
[----:B------:R-:W-:-:S04]  /*0140*/  FFMA R6, R3, R6, 5.1222968977526761591e-08 ;  /* 0x335c004003067423 */ /* 0x000fc80000000006 */
[----:B------:R-:W-:-:S04]  /*0150*/  FFMA R6, R3, R6, 1.4857219866826198995e-05 ;  /* 0x3779434603067423 */ /* 0x000fc80000000006 */
[----:B------:R-:W-:-:S04]  /*0160*/  FFMA R6, R3, R6, 0.00063726189546287059784 ;  /* 0x3a270dec03067423 */ /* 0x000fc80000000006 */
[----:B------:R-:W-:-:S04]  /*0170*/  FFMA R3, R3, R6, 0.0048935250379145145416 ;  /* 0x3ba059dd03037423 */ /* 0x000fc80000000006 */
[----:B------:R-:W-:Y:S01]  /*0180*/  FMUL R0, R0, R3 ;  /* 0x0000000300007220 */ /* 0x000fe20000400000 */
[----:B0-----:R-:W-:-:S03]  /*0190*/  FFMA R5, -R7, R4, 1 ;  /* 0x3f80000007057423 */ /* 0x001fc60000000104 */
[----:B------:R-:W0:Y:S01]  /*01a0*/  FCHK P0, R0, R7 ;  /* 0x0000000700007302 */ /* 0x000e220000000000 */
[----:B------:R-:W-:-:S04]  /*01b0*/  FFMA R5, R4, R5, R4 ;  /* 0x0000000504057223 */ /* 0x000fc80000000004 */
[----:B------:R-:W-:-:S04]  /*01c0*/  FFMA R4, R0, R5, RZ ;  /* 0x0000000500047223 */ /* 0x000fc800000000ff */
[----:B------:R-:W-:-:S04]  /*01d0*/  FFMA R3, -R7, R4, R0 ;  /* 0x0000000407037223 */ /* 0x000fc80000000100 */
[----:B------:R-:W-:Y:S01]  /*01e0*/  FFMA R9, R5, R3, R4 ;  /* 0x0000000305097223 */ /* 0x000fe20000000004 */
[----:B0-----:R-:W-:Y:S06]  /*01f0*/  @!P0 BRA `(.L_x_1) ;  /* 0x00000000000c8947 */ /* 0x001fec0003800000 */
[----:B------:R-:W-:-:S07]  /*0200*/  MOV R4, 0x220 ;  /* 0x0000022000047802 */ /* 0x000fce0000000f00 */
[----:B------:R-:W-:Y:S05]  /*0210*/  CALL.REL.NOINC `($__internal_0_$__cuda_sm3x_div_rn_noftz_f32_slowpath) ;  /* 0x0000000000187944 */ /* 0x000fea0003c00000 */
[----:B------:R-:W-:-:S07]  /*0220*/  IMAD.MOV.U32 R9, RZ, RZ, R0 ;  /* 0x000000ffff097224 */ /* 0x000fce00078e0000 */
.L_x_1:
[----:B------:R-:W-:Y:S05]  /*0230*/  BSYNC.RECONVERGENT B0 ;  /* 0x0000000000007941 */ /* 0x000fea0003800200 */
.L_x_0:
[----:B------:R-:W0:Y:S02]  /*0240*/  LDC.64 R4, c[0x0][0x380] ;  /* 0x0000e000ff047b82 */ /* 0x000e240000000a00 */
[----:B0-----:R-:W-:-:S05]  /*0250*/  IMAD.WIDE.U32 R2, R2, 0x4, R4 ;  /* 0x0000000402027825 */ /* 0x001fca00078e0004 */
[----:B------:R-:W-:Y:S01]  /*0260*/  STG.E desc[UR4][R2.64], R9 ;  /* 0x0000000902007986 */ /* 0x000fe2000c101904 */
[----:B------:R-:W-:Y:S05]  /*0270*/  EXIT ;  /* 0x000000000000794d */ /* 0x000fea0003800000 */
        .weak           $__internal_0_$__cuda_sm3x_div_rn_noftz_f32_slowpath
        .type           $__internal_0_$__cuda_sm3x_div_rn_noftz_f32_slowpath,@function
        .size           $__internal_0_$__cuda_sm3x_div_rn_noftz_f32_slowpath,(.L_x_14 - $__internal_0_$__cuda_sm3x_div_rn_noftz_f32_slowpath)
$__internal_0_$__cuda_sm3x_div_rn_noftz_f32_slowpath:
[----:B------:R-:W-:Y:S01]  /*0280*/  SHF.R.U32.HI R5, RZ, 0x17, R7 ;  /* 0x00000017ff057819 */ /* 0x000fe20000011607 */
[----:B------:R-:W-:Y:S01]  /*0290*/  BSSY.RECONVERGENT B1, `(.L_x_2) ;  /* 0x0000064000017945 */ /* 0x000fe20003800200 */
[--C-:B------:R-:W-:Y:S01]  /*02a0*/  SHF.R.U32.HI R3, RZ, 0x17, R0.reuse ;  /* 0x00000017ff037819 */ /* 0x100fe20000011600 */
[----:B------:R-:W-:Y:S01]  /*02b0*/  IMAD.MOV.U32 R8, RZ, RZ, R0 ;  /* 0x000000ffff087224 */ /* 0x000fe200078e0000 */
[----:B------:R-:W-:Y:S02]  /*02c0*/  LOP3.LUT R6, R5, 0xff, RZ, 0xc0, !PT ;  /* 0x000000ff05067812 */ /* 0x000fe400078ec0ff */
[----:B------:R-:W-:-:S03]  /*02d0*/  LOP3.LUT R5, R3, 0xff, RZ, 0xc0, !PT ;  /* 0x000000ff03057812 */ /* 0x000fc600078ec0ff */
[----:B------:R-:W-:Y:S02]  /*02e0*/  VIADD R11, R6, 0xffffffff ;  /* 0xffffffff060b7836 */ /* 0x000fe40000000000 */
[----:B------:R-:W-:-:S03]  /*02f0*/  VIADD R10, R5, 0xffffffff ;  /* 0xffffffff050a7836 */ /* 0x000fc60000000000 */
[----:B------:R-:W-:-:S04]  /*0300*/  ISETP.GT.U32.AND P0, PT, R11, 0xfd, PT ;  /* 0x000000fd0b00780c */ /* 0x000fc80003f04070 */
[----:B------:R-:W-:-:S13]  /*0310*/  ISETP.GT.U32.OR P0, PT, R10, 0xfd, P0 ;  /* 0x000000fd0a00780c */ /* 0x000fda0000704470 */
[----:B------:R-:W-:Y:S01]  /*0320*/  @!P0 IMAD.MOV.U32 R9, RZ, RZ, RZ ;  /* 0x000000ffff098224 */ /* 0x000fe200078e00ff */
[----:B------:R-:W-:Y:S06]  /*0330*/  @!P0 BRA `(.L_x_3) ;  /* 0x0000000000608947 */ /* 0x000fec0003800000 */
[----:B------:R-:W-:Y:S02]  /*0340*/  FSETP.GTU.FTZ.AND P0, PT, |R0|, +INF , PT ;  /* 0x7f8000000000780b */ /* 0x000fe40003f1c200 */
[----:B------:R-:W-:Y:S02]  /*0350*/  FSETP.GTU.FTZ.AND P1, PT, |R7|, +INF , PT ;  /* 0x7f8000000700780b */ /* 0x000fe40003f3c200 */
[----:B------:R-:W-:Y:S02]  /*0360*/  MOV R3, R7 ;  /* 0x0000000700037202 */ /* 0x000fe40000000f00 */
[----:B------:R-:W-:-:S13]  /*0370*/  PLOP3.LUT P0, PT, P0, P1, PT, 0xf8, 0x8f ;  /* 0x00000000008f781c */ /* 0x000fda0000703f70 */
[----:B------:R-:W-:Y:S05]  /*0380*/  @P0 BRA `(.L_x_4) ;  /* 0x00000004004c0947 */ /* 0x000fea0003800000 */
[----:B------:R-:W-:-:S13]  /*0390*/  LOP3.LUT P0, RZ, R7, 0x7fffffff, R8, 0xc8, !PT ;  /* 0x7fffffff07ff7812 */ /* 0x000fda000780c808 */
[----:B------:R-:W-:Y:S05]  /*03a0*/  @!P0 BRA `(.L_x_5) ;  /* 0x00000004003c8947 */ /* 0x000fea0003800000 */
[C---:B------:R-:W-:Y:S02]  /*03b0*/  FSETP.NEU.FTZ.AND P2, PT, |R0|.reuse, +INF , PT ;  /* 0x7f8000000000780b */ /* 0x040fe40003f5d200 */
[----:B------:R-:W-:Y:S02]  /*03c0*/  FSETP.NEU.FTZ.AND P1, PT, |R3|, +INF , PT ;  /* 0x7f8000000300780b */ /* 0x000fe40003f3d200 */
[----:B------:R-:W-:-:S11]  /*03d0*/  FSETP.NEU.FTZ.AND P0, PT, |R0|, +INF , PT ;  /* 0x7f8000000000780b */ /* 0x000fd60003f1d200 */
[----:B------:R-:W-:Y:S05]  /*03e0*/  @!P1 BRA !P2, `(.L_x_5) ;  /* 0x00000004002c9947 */ /* 0x000fea0005000000 */
[----:B------:R-:W-:-:S04]  /*03f0*/  LOP3.LUT P2, RZ, R8, 0x7fffffff, RZ, 0xc0, !PT ;  /* 0x7fffffff08ff7812 */ /* 0x000fc8000784c0ff */
[----:B------:R-:W-:-:S13]  /*0400*/  PLOP3.LUT P1, PT, P1, P2, PT, 0x2f, 0xf2 ;  /* 0x0000000000f2781c */ /* 0x000fda0000f24577 */
[----:B------:R-:W-:Y:S05]  /*0410*/  @P1 BRA `(.L_x_6) ;  /* 0x0000000400181947 */ /* 0x000fea0003800000 */
[----:B------:R-:W-:-:S04]  /*0420*/  LOP3.LUT P1, RZ, R7, 0x7fffffff, RZ, 0xc0, !PT ;  /* 0x7fffffff07ff7812 */ /* 0x000fc8000782c0ff */
[----:B------:R-:W-:-:S13]  /*0430*/  PLOP3.LUT P0, PT, P0, P1, PT, 0x2f, 0xf2 ;  /* 0x0000000000f2781c */ /* 0x000fda0000702577 */
[----:B------:R-:W-:Y:S05]  /*0440*/  @P0 BRA `(.L_x_7) ;  /* 0x0000000400000947 */ /* 0x000fea0003800000 */
[----:B------:R-:W-:Y:S02]  /*0450*/  ISETP.GE.AND P0, PT, R10, RZ, PT ;  /* 0x000000ff0a00720c */ /* 0x000fe40003f06270 */
[----:B------:R-:W-:-:S11]  /*0460*/  ISETP.GE.AND P1, PT, R11, RZ, PT ;  /* 0x000000ff0b00720c */ /* 0x000fd60003f26270 */
[----:B------:R-:W-:Y:S02]  /*0470*/  @P0 IMAD.MOV.U32 R9, RZ, RZ, RZ ;  /* 0x000000ffff090224 */ /* 0x000fe400078e00ff */
[----:B------:R-:W-:Y:S01]  /*0480*/  @!P0 FFMA R8, R0, 1.84467440737095516160e+19, RZ ;  /* 0x5f80000000088823 */ /* 0x000fe200000000ff */
[----:B------:R-:W-:Y:S02]  /*0490*/  @!P0 IMAD.MOV.U32 R9, RZ, RZ, -0x40 ;  /* 0xffffffc0ff098424 */ /* 0x000fe400078e00ff */
[----:B------:R-:W-:Y:S02]  /*04a0*/  @!P1 FFMA R7, R3, 1.84467440737095516160e+19, RZ ;  /* 0x5f80000003079823 */ /* 0x000fe400000000ff */
[----:B------:R-:W-:-:S07]  /*04b0*/  @!P1 VIADD R9, R9, 0x40 ;  /* 0x0000004009099836 */ /* 0x000fce0000000000 */
.L_x_3:
[----:B------:R-:W-:Y:S01]  /*04c0*/  LEA R0, R6, 0xc0800000, 0x17 ;  /* 0xc080000006007811 */ /* 0x000fe200078eb8ff */
[----:B------:R-:W-:Y:S01]  /*04d0*/  BSSY.RECONVERGENT B2, `(.L_x_8) ;  /* 0x0000036000027945 */ /* 0x000fe20003800200 */
[----:B------:R-:W-:-:S03]  /*04e0*/  IADD3 R5, PT, PT, R5, -0x7f, RZ ;  /* 0xffffff8105057810 */ /* 0x000fc60007ffe0ff */
[----:B------:R-:W-:Y:S01]  /*04f0*/  IMAD.IADD R7, R7, 0x1, -R0 ;  /* 0x0000000107077824 */ /* 0x000fe200078e0a00 */
[C---:B------:R-:W-:Y:S01]  /*0500*/  IADD3 R6, PT, PT, R5.reuse, 0x7f, -R6 ;  /* 0x0000007f05067810 */ /* 0x040fe20007ffe806 */
[----:B------:R-:W-:Y:S02]  /*0510*/  IMAD R0, R5, -0x800000, R8 ;  /* 0xff80000005007824 */ /* 0x000fe400078e0208 */
[----:B------:R-:W0:Y:S01]  /*0520*/  MUFU.RCP R3, R7 ;  /* 0x0000000700037308 */ /* 0x000e220000001000 */
[----:B------:R-:W-:Y:S01]  /*0530*/  FADD.FTZ R11, -R7, -RZ ;  /* 0x800000ff070b7221 */ /* 0x000fe20000010100 */
[----:B------:R-:W-:-:S03]  /*0540*/  IMAD.IADD R6, R6, 0x1, R9 ;  /* 0x0000000106067824 */ /* 0x000fc600078e0209 */
[----:B0-----:R-:W-:-:S04]  /*0550*/  FFMA R10, R3, R11, 1 ;  /* 0x3f800000030a7423 */ /* 0x001fc8000000000b */
[----:B------:R-:W-:-:S04]  /*0560*/  FFMA R10, R3, R10, R3 ;  /* 0x0000000a030a7223 */ /* 0x000fc80000000003 */
[----:B------:R-:W-:-:S04]  /*0570*/  FFMA R3, R0, R10, RZ ;  /* 0x0000000a00037223 */ /* 0x000fc800000000ff */
[----:B------:R-:W-:-:S04]  /*0580*/  FFMA R8, R11, R3, R0 ;  /* 0x000000030b087223 */ /* 0x000fc80000000000 */
[----:B------:R-:W-:-:S04]  /*0590*/  FFMA R13, R10, R8, R3 ;  /* 0x000000080a0d7223 */ /* 0x000fc80000000003 */
[----:B------:R-:W-:-:S04]  /*05a0*/  FFMA R8, R11, R13, R0 ;  /* 0x0000000d0b087223 */ /* 0x000fc80000000000 */
[----:B------:R-:W-:-:S05]  /*05b0*/  FFMA R0, R10, R8, R13 ;  /* 0x000000080a007223 */ /* 0x000fca000000000d */
[----:B------:R-:W-:-:S04]  /*05c0*/  SHF.R.U32.HI R3, RZ, 0x17, R0 ;  /* 0x00000017ff037819 */ /* 0x000fc80000011600 */
[----:B------:R-:W-:-:S05]  /*05d0*/  LOP3.LUT R3, R3, 0xff, RZ, 0xc0, !PT ;  /* 0x000000ff03037812 */ /* 0x000fca00078ec0ff */
[----:B------:R-:W-:-:S04]  /*05e0*/  IMAD.IADD R7, R3, 0x1, R6 ;  /* 0x0000000103077824 */ /* 0x000fc800078e0206 */
[----:B------:R-:W-:-:S05]  /*05f0*/  VIADD R3, R7, 0xffffffff ;  /* 0xffffffff07037836 */ /* 0x000fca0000000000 */
[----:B------:R-:W-:-:S13]  /*0600*/  ISETP.GE.U32.AND P0, PT, R3, 0xfe, PT ;  /* 0x000000fe0300780c */ /* 0x000fda0003f06070 */
[----:B------:R-:W-:Y:S05]  /*0610*/  @!P0 BRA `(.L_x_9) ;  /* 0x0000000000808947 */ /* 0x000fea0003800000 */
[----:B------:R-:W-:-:S13]  /*0620*/  ISETP.GT.AND P0, PT, R7, 0xfe, PT ;  /* 0x000000fe0700780c */ /* 0x000fda0003f04270 */
[----:B------:R-:W-:Y:S05]  /*0630*/  @P0 BRA `(.L_x_10) ;  /* 0x00000000006c0947 */ /* 0x000fea0003800000 */
[----:B------:R-:W-:-:S13]  /*0640*/  ISETP.GE.AND P0, PT, R7, 0x1, PT ;  /* 0x000000010700780c */ /* 0x000fda0003f06270 */
[----:B------:R-:W-:Y:S05]  /*0650*/  @P0 BRA `(.L_x_11) ;  /* 0x0000000000740947 */ /* 0x000fea0003800000 */
[----:B------:R-:W-:Y:S02]  /*0660*/  ISETP.GE.AND P0, PT, R7, -0x18, PT ;  /* 0xffffffe80700780c */ /* 0x000fe40003f06270 */
[----:B------:R-:W-:-:S11]  /*0670*/  LOP3.LUT R0, R0, 0x80000000, RZ, 0xc0, !PT ;  /* 0x8000000000007812 */ /* 0x000fd600078ec0ff */
[----:B------:R-:W-:Y:S05]  /*0680*/  @!P0 BRA `(.L_x_11) ;  /* 0x0000000000688947 */ /* 0x000fea0003800000 */
[CCC-:B------:R-:W-:Y:S01]  /*0690*/  FFMA.RZ R3, R10.reuse, R8.reuse, R13.reuse ;  /* 0x000000080a037223 */ /* 0x1c0fe2000000c00d */
[CCC-:B------:R-:W-:Y:S01]  /*06a0*/  FFMA.RM R6, R10.reuse, R8.reuse, R13.reuse ;  /* 0x000000080a067223 */ /* 0x1c0fe2000000400d */
[C---:B------:R-:W-:Y:S02]  /*06b0*/  ISETP.NE.AND P2, PT, R7.reuse, RZ, PT ;  /* 0x000000ff0700720c */ /* 0x040fe40003f45270 */
[----:B------:R-:W-:Y:S02]  /*06c0*/  ISETP.NE.AND P1, PT, R7, RZ, PT ;  /* 0x000000ff0700720c */ /* 0x000fe40003f25270 */
[----:B------:R-:W-:Y:S01]  /*06d0*/  LOP3.LUT R5, R3, 0x7fffff, RZ, 0xc0, !PT ;  /* 0x007fffff03057812 */ /* 0x000fe200078ec0ff */
[----:B------:R-:W-:Y:S01]  /*06e0*/  FFMA.RP R3, R10, R8, R13 ;  /* 0x000000080a037223 */ /* 0x000fe2000000800d */
[C---:B------:R-:W-:Y:S01]  /*06f0*/  VIADD R8, R7.reuse, 0x20 ;  /* 0x0000002007087836 */ /* 0x040fe20000000000 */
[----:B------:R-:W-:Y:S02]  /*0700*/  IADD3 R7, PT, PT, -R7, RZ, RZ ;  /* 0x000000ff07077210 */ /* 0x000fe40007ffe1ff */
[----:B------:R-:W-:-:S02]  /*0710*/  LOP3.LUT R5, R5, 0x800000, RZ, 0xfc, !PT ;  /* 0x0080000005057812 */ /* 0x000fc400078efcff */
[----:B------:R-:W-:Y:S02]  /*0720*/  FSETP.NEU.FTZ.AND P0, PT, R3, R6, PT ;  /* 0x000000060300720b */ /* 0x000fe40003f1d000 */
[----:B------:R-:W-:Y:S02]  /*0730*/  SHF.L.U32 R8, R5, R8, RZ ;  /* 0x0000000805087219 */ /* 0x000fe400000006ff */
[----:B------:R-:W-:Y:S02]  /*0740*/  SEL R6, R7, RZ, P2 ;  /* 0x000000ff07067207 */ /* 0x000fe40001000000 */
[----:B------:R-:W-:Y:S02]  /*0750*/  ISETP.NE.AND P1, PT, R8, RZ, P1 ;  /* 0x000000ff0800720c */ /* 0x000fe40000f25270 */
[----:B------:R-:W-:Y:S02]  /*0760*/  SHF.R.U32.HI R6, RZ, R6, R5 ;  /* 0x00000006ff067219 */ /* 0x000fe40000011605 */
[----:B------:R-:W-:-:S02]  /*0770*/  PLOP3.LUT P0, PT, P0, P1, PT, 0xf8, 0x8f ;  /* 0x00000000008f781c */ /* 0x000fc40000703f70 */
[----:B------:R-:W-:Y:S02]  /*0780*/  SHF.R.U32.HI R8, RZ, 0x1, R6 ;  /* 0x00000001ff087819 */ /* 0x000fe40000011606 */
[----:B------:R-:W-:-:S04]  /*0790*/  SEL R3, RZ, 0x1, !P0 ;  /* 0x00000001ff037807 */ /* 0x000fc80004000000 */
[----:B------:R-:W-:-:S04]  /*07a0*/  LOP3.LUT R3, R3, 0x1, R8, 0xf8, !PT ;  /* 0x0000000103037812 */ /* 0x000fc800078ef808 */
[----:B------:R-:W-:-:S05]  /*07b0*/  LOP3.LUT R3, R3, R6, RZ, 0xc0, !PT ;  /* 0x0000000603037212 */ /* 0x000fca00078ec0ff */
[----:B------:R-:W-:-:S05]  /*07c0*/  IMAD.IADD R3, R8, 0x1, R3 ;  /* 0x0000000108037824 */ /* 0x000fca00078e0203 */
[----:B------:R-:W-:Y:S01]  /*07d0*/  LOP3.LUT R0, R3, R0, RZ, 0xfc, !PT ;  /* 0x0000000003007212 */ /* 0x000fe200078efcff */
[----:B------:R-:W-:Y:S06]  /*07e0*/  BRA `(.L_x_11) ;  /* 0x0000000000107947 */ /* 0x000fec0003800000 */
.L_x_10:
[----:B------:R-:W-:-:S04]  /*07f0*/  LOP3.LUT R0, R0, 0x80000000, RZ, 0xc0, !PT ;  /* 0x8000000000007812 */ /* 0x000fc800078ec0ff */
[----:B------:R-:W-:Y:S01]  /*0800*/  LOP3.LUT R0, R0, 0x7f800000, RZ, 0xfc, !PT ;  /* 0x7f80000000007812 */ /* 0x000fe200078efcff */
[----:B------:R-:W-:Y:S06]  /*0810*/  BRA `(.L_x_11) ;  /* 0x0000000000047947 */ /* 0x000fec0003800000 */
.L_x_9:
[----:B------:R-:W-:-:S07]  /*0820*/  IMAD R0, R6, 0x800000, R0 ;  /* 0x0080000006007824 */ /* 0x000fce00078e0200 */
.L_x_11:
[----:B------:R-:W-:Y:S05]  /*0830*/  BSYNC.RECONVERGENT B2 ;  /* 0x0000000000027941 */ /* 0x000fea0003800200 */
.L_x_8:
[----:B------:R-:W-:Y:S05]  /*0840*/  BRA `(.L_x_12) ;  /* 0x0000000000207947 */ /* 0x000fea0003800000 */
.L_x_7:
[----:B------:R-:W-:-:S04]  /*0850*/  LOP3.LUT R0, R7, 0x80000000, R8, 0x48, !PT ;  /* 0x8000000007007812 */ /* 0x000fc800078e4808 */
[----:B------:R-:W-:Y:S01]  /*0860*/  LOP3.LUT R0, R0, 0x7f800000, RZ, 0xfc, !PT ;  /* 0x7f80000000007812 */ /* 0x000fe200078efcff */
[----:B------:R-:W-:Y:S06]  /*0870*/  BRA `(.L_x_12) ;  /* 0x0000000000147947 */ /* 0x000fec0003800000 */
.L_x_6:
[----:B------:R-:W-:Y:S01]  /*0880*/  LOP3.LUT R0, R7, 0x80000000, R8, 0x48, !PT ;  /* 0x8000000007007812 */ /* 0x000fe200078e4808 */
[----:B------:R-:W-:Y:S06]  /*0890*/  BRA `(.L_x_12) ;  /* 0x00000000000c7947 */ /* 0x000fec0003800000 */
.L_x_5:
[----:B------:R-:W0:Y:S01]  /*08a0*/  MUFU.RSQ R0, -QNAN ;  /* 0xffc0000000007908 */ /* 0x000e220000001400 */
[----:B------:R-:W-:Y:S05]  /*08b0*/  BRA `(.L_x_12) ;  /* 0x0000000000047947 */ /* 0x000fea0003800000 */
.L_x_4:
[----:B------:R-:W-:-:S07]  /*08c0*/  FADD.FTZ R0, R0, R3 ;  /* 0x0000000300007221 */ /* 0x000fce0000010000 */
.L_x_12:
[----:B------:R-:W-:Y:S05]  /*08d0*/  BSYNC.RECONVERGENT B1 ;  /* 0x0000000000017941 */ /* 0x000fea0003800200 */
.L_x_2:
[----:B------:R-:W-:-:S04]  /*08e0*/  IMAD.MOV.U32 R5, RZ, RZ, 0x0 ;  /* 0x00000000ff057424 */ /* 0x000fc800078e00ff */
[----:B0-----:R-:W-:Y:S05]  /*08f0*/  RET.REL.NODEC R4 `(default_function_kernel) ;  /* 0xfffffff404c07950 */ /* 0x001fea0003c3ffff */
.L_x_13:
[----:B------:R-:W-:-:S00]  /*0900*/  BRA `(.L_x_13) ;  /* 0xfffffffc00fc7947 */ /* 0x000fc0000383ffff */
[----:B------:R-:W-:-:S00]  /*0910*/  NOP ;  /* 0x0000000000007918 */ /* 0x000fc00000000000 */
        /* <DEDUP_REMOVED lines=14> */
.L_x_14:


//--------------------- .nv.shared.reserved.0     --------------------------
	.section	.nv.shared.reserved.0,"aw",@nobits
	.weak		__nv_reservedSMEM_offset_0_alias
	.size		__nv_reservedSMEM_offset_0_alias, 0, 64
	.other		__nv_reservedSMEM_offset_0_alias,@"STO_CUDA_RESERVED_SHARED STV_DEFAULT"
__nv_reservedSMEM_offset_0_alias:
	.zero		0
	.zero		64


//--------------------- .nv.constant0.default_function_kernel --------------------------
	.section	.nv.constant0.default_function_kernel,"a",@progbits
	.sectionflags	@""
	.align	4
.nv.constant0.default_function_kernel:
	.zero		912


//--------------------- SYMBOLS --------------------------

	.type		.nv.reservedSmem.offset0,@object
	.size		.nv.reservedSmem.offset0,0x4
